//
// Generated by NVIDIA NVVM Compiler
//
// Compiler Build ID: CL-29190527
// Cuda compilation tools, release 11.1, V11.1.105
// Based on LLVM 3.4svn
//

.version 7.1
.target sm_80
.address_size 64

	// .globl	Fused_BroadcastTo_inplace_assign_builder_BroadcastTo_inplace_assign_builder_B_more_parallel_12892807941979810953_kernel0

.visible .entry Fused_BroadcastTo_inplace_assign_builder_BroadcastTo_inplace_assign_builder_B_more_parallel_12892807941979810953_kernel0(
	.param .u64 Fused_BroadcastTo_inplace_assign_builder_BroadcastTo_inplace_assign_builder_B_more_parallel_12892807941979810953_kernel0_param_0,
	.param .u64 Fused_BroadcastTo_inplace_assign_builder_BroadcastTo_inplace_assign_builder_B_more_parallel_12892807941979810953_kernel0_param_1,
	.param .u64 Fused_BroadcastTo_inplace_assign_builder_BroadcastTo_inplace_assign_builder_B_more_parallel_12892807941979810953_kernel0_param_2,
	.param .u64 Fused_BroadcastTo_inplace_assign_builder_BroadcastTo_inplace_assign_builder_B_more_parallel_12892807941979810953_kernel0_param_3,
	.param .u64 Fused_BroadcastTo_inplace_assign_builder_BroadcastTo_inplace_assign_builder_B_more_parallel_12892807941979810953_kernel0_param_4,
	.param .u64 Fused_BroadcastTo_inplace_assign_builder_BroadcastTo_inplace_assign_builder_B_more_parallel_12892807941979810953_kernel0_param_5,
	.param .u64 Fused_BroadcastTo_inplace_assign_builder_BroadcastTo_inplace_assign_builder_B_more_parallel_12892807941979810953_kernel0_param_6
)
{
	.reg .pred 	%p<7>;
	.reg .b32 	%r<9>;
	.reg .b64 	%rd<15>;


	ld.param.u64 	%rd1, [Fused_BroadcastTo_inplace_assign_builder_BroadcastTo_inplace_assign_builder_B_more_parallel_12892807941979810953_kernel0_param_0];
	ld.param.u64 	%rd2, [Fused_BroadcastTo_inplace_assign_builder_BroadcastTo_inplace_assign_builder_B_more_parallel_12892807941979810953_kernel0_param_1];
	ld.param.u64 	%rd3, [Fused_BroadcastTo_inplace_assign_builder_BroadcastTo_inplace_assign_builder_B_more_parallel_12892807941979810953_kernel0_param_2];
	ld.param.u64 	%rd4, [Fused_BroadcastTo_inplace_assign_builder_BroadcastTo_inplace_assign_builder_B_more_parallel_12892807941979810953_kernel0_param_3];
	ld.param.u64 	%rd5, [Fused_BroadcastTo_inplace_assign_builder_BroadcastTo_inplace_assign_builder_B_more_parallel_12892807941979810953_kernel0_param_4];
	ld.param.u64 	%rd6, [Fused_BroadcastTo_inplace_assign_builder_BroadcastTo_inplace_assign_builder_B_more_parallel_12892807941979810953_kernel0_param_5];
	ld.param.u64 	%rd7, [Fused_BroadcastTo_inplace_assign_builder_BroadcastTo_inplace_assign_builder_B_more_parallel_12892807941979810953_kernel0_param_6];
	mov.u32 	%r1, %ctaid.x;
	setp.lt.s32	%p1, %r1, 1;
	@%p1 bra 	BB0_12;

	setp.lt.s32	%p2, %r1, 2;
	@%p2 bra 	BB0_11;
	bra.uni 	BB0_2;

BB0_11:
	cvta.to.global.u64 	%rd13, %rd2;
	mov.u32 	%r7, 0;
	st.global.u32 	[%rd13], %r7;
	bra.uni 	BB0_13;

BB0_12:
	cvta.to.global.u64 	%rd14, %rd1;
	mov.u32 	%r8, 0;
	st.global.u32 	[%rd14], %r8;
	bra.uni 	BB0_13;

BB0_2:
	setp.lt.s32	%p3, %r1, 3;
	@%p3 bra 	BB0_10;
	bra.uni 	BB0_3;

BB0_10:
	cvta.to.global.u64 	%rd12, %rd3;
	mov.u32 	%r6, 0;
	st.global.u32 	[%rd12], %r6;
	bra.uni 	BB0_13;

BB0_3:
	setp.lt.s32	%p4, %r1, 4;
	@%p4 bra 	BB0_9;
	bra.uni 	BB0_4;

BB0_9:
	cvta.to.global.u64 	%rd11, %rd4;
	mov.u32 	%r5, 0;
	st.global.u32 	[%rd11], %r5;
	bra.uni 	BB0_13;

BB0_4:
	setp.lt.s32	%p5, %r1, 5;
	@%p5 bra 	BB0_8;
	bra.uni 	BB0_5;

BB0_8:
	cvta.to.global.u64 	%rd10, %rd5;
	mov.u32 	%r4, 0;
	st.global.u32 	[%rd10], %r4;
	bra.uni 	BB0_13;

BB0_5:
	setp.lt.s32	%p6, %r1, 6;
	@%p6 bra 	BB0_7;
	bra.uni 	BB0_6;

BB0_7:
	cvta.to.global.u64 	%rd9, %rd6;
	mov.u32 	%r3, 0;
	st.global.u32 	[%rd9], %r3;
	bra.uni 	BB0_13;

BB0_6:
	cvta.to.global.u64 	%rd8, %rd7;
	mov.u32 	%r2, 0;
	st.global.u32 	[%rd8], %r2;

BB0_13:
	ret;
}




// ===== COMPILED SASS (sm_100) =====

	.target	sm_100

	.elftype	@"ET_EXEC"


//--------------------- .note.nv.tkinfo           --------------------------
	.section	.note.nv.tkinfo,"",@"SHT_NOTE"
	.sectionflags	@"SHF_NOTE_NV_TKINFO"
	.tkinfo
        /*0018*/ 	.word	0x00000002
        /*0030*/ 	.string	""
        /*0030*/ 	.string	"ptxas"
        /*0030*/ 	.string	"Cuda compilation tools, release 13.0, V13.0.88"
        /*0030*/ 	.string	"Build cuda_13.0.r13.0/compiler.36424714_0"
        /*0030*/ 	.string	"-arch sm_100 "



//--------------------- .note.nv.cuinfo           --------------------------
	.section	.note.nv.cuinfo,"",@"SHT_NOTE"
	.sectionflags	@"SHF_NOTE_NV_CUINFO"
        /*0018*/ 	.short	0x0002
        /*001a*/ 	.short	0x0050
        /*001c*/ 	.short	0x0082
	.zero		2


//--------------------- .nv.info                  --------------------------
	.section	.nv.info,"",@"SHT_CUDA_INFO"
	.align	4


	//----- nvinfo : EIATTR_REGCOUNT
	.align		4
        /*0000*/ 	.byte	0x04, 0x2f
        /*0002*/ 	.short	(.L_1 - .L_0)
	.align		4
.L_0:
        /*0004*/ 	.word	index@(Fused_BroadcastTo_inplace_assign_builder_BroadcastTo_inplace_assign_builder_B_more_parallel_12892807941979810953_kernel0)
        /*0008*/ 	.word	0x00000006


	//----- nvinfo : EIATTR_FRAME_SIZE
	.align		4
.L_1:
        /*000c*/ 	.byte	0x04, 0x11
        /*000e*/ 	.short	(.L_3 - .L_2)
	.align		4
.L_2:
        /*0010*/ 	.word	index@(Fused_BroadcastTo_inplace_assign_builder_BroadcastTo_inplace_assign_builder_B_more_parallel_12892807941979810953_kernel0)
        /*0014*/ 	.word	0x00000000


	//----- nvinfo : EIATTR_MIN_STACK_SIZE
	.align		4
.L_3:
        /*0018*/ 	.byte	0x04, 0x12
        /*001a*/ 	.short	(.L_5 - .L_4)
	.align		4
.L_4:
        /*001c*/ 	.word	index@(Fused_BroadcastTo_inplace_assign_builder_BroadcastTo_inplace_assign_builder_B_more_parallel_12892807941979810953_kernel0)
        /*0020*/ 	.word	0x00000000
.L_5:


//--------------------- .nv.compat                --------------------------
	.section	.nv.compat,"",@"SHT_CUDA_COMPAT_INFO"
	.align	4
        /*0000*/ 	.byte	0x02, 0x09, 0x00, 0x00, 0x02, 0x02, 0x01, 0x00, 0x02, 0x05, 0x05, 0x00, 0x03, 0x07, 0x01, 0x01
        /*0010*/ 	.byte	0x02, 0x03, 0x00, 0x00, 0x02, 0x06, 0x01, 0x00, 0x04, 0x0b, 0x08, 0x00, 0x09, 0x00, 0x00, 0x00
        /*0020*/ 	.byte	0x00, 0x00, 0x00, 0x00


//--------------------- .nv.info.Fused_BroadcastTo_inplace_assign_builder_BroadcastTo_inplace_assign_builder_B_more_parallel_12892807941979810953_kernel0 --------------------------
	.section	.nv.info.Fused_BroadcastTo_inplace_assign_builder_BroadcastTo_inplace_assign_builder_B_more_parallel_12892807941979810953_kernel0,"",@"SHT_CUDA_INFO"
	.sectionflags	@""
	.align	4


	//----- nvinfo : EIATTR_CUDA_API_VERSION
	.align		4
        /*0000*/ 	.byte	0x04, 0x37
        /*0002*/ 	.short	(.L_7 - .L_6)
.L_6:
        /*0004*/ 	.word	0x00000082


	//----- nvinfo : EIATTR_KPARAM_INFO
	.align		4
.L_7:
        /*0008*/ 	.byte	0x04, 0x17
        /*000a*/ 	.short	(.L_9 - .L_8)
.L_8:
        /*000c*/ 	.word	0x00000000
        /*0010*/ 	.short	0x0006
        /*0012*/ 	.short	0x0030
        /*0014*/ 	.byte	0x00, 0xf0, 0x21, 0x00


	//----- nvinfo : EIATTR_KPARAM_INFO
	.align		4
.L_9:
        /*0018*/ 	.byte	0x04, 0x17
        /*001a*/ 	.short	(.L_11 - .L_10)
.L_10:
        /*001c*/ 	.word	0x00000000
        /*0020*/ 	.short	0x0005
        /*0022*/ 	.short	0x0028
        /*0024*/ 	.byte	0x00, 0xf0, 0x21, 0x00


	//----- nvinfo : EIATTR_KPARAM_INFO
	.align		4
.L_11:
        /*0028*/ 	.byte	0x04, 0x17
        /*002a*/ 	.short	(.L_13 - .L_12)
.L_12:
        /*002c*/ 	.word	0x00000000
        /*0030*/ 	.short	0x0004
        /*0032*/ 	.short	0x0020
        /*0034*/ 	.byte	0x00, 0xf0, 0x21, 0x00


	//----- nvinfo : EIATTR_KPARAM_INFO
	.align		4
.L_13:
        /*0038*/ 	.byte	0x04, 0x17
        /*003a*/ 	.short	(.L_15 - .L_14)
.L_14:
        /*003c*/ 	.word	0x00000000
        /*0040*/ 	.short	0x0003
        /*0042*/ 	.short	0x0018
        /*0044*/ 	.byte	0x00, 0xf0, 0x21, 0x00


	//----- nvinfo : EIATTR_KPARAM_INFO
	.align		4
.L_15:
        /*0048*/ 	.byte	0x04, 0x17
        /*004a*/ 	.short	(.L_17 - .L_16)
.L_16:
        /*004c*/ 	.word	0x00000000
        /*0050*/ 	.short	0x0002
        /*0052*/ 	.short	0x0010
        /*0054*/ 	.byte	0x00, 0xf0, 0x21, 0x00


	//----- nvinfo : EIATTR_KPARAM_INFO
	.align		4
.L_17:
        /*0058*/ 	.byte	0x04, 0x17
        /*005a*/ 	.short	(.L_19 - .L_18)
.L_18:
        /*005c*/ 	.word	0x00000000
        /*0060*/ 	.short	0x0001
        /*0062*/ 	.short	0x0008
        /*0064*/ 	.byte	0x00, 0xf0, 0x21, 0x00


	//----- nvinfo : EIATTR_KPARAM_INFO
	.align		4
.L_19:
        /*0068*/ 	.byte	0x04, 0x17
        /*006a*/ 	.short	(.L_21 - .L_20)
.L_20:
        /*006c*/ 	.word	0x00000000
        /*0070*/ 	.short	0x0000
        /*0072*/ 	.short	0x0000
        /*0074*/ 	.byte	0x00, 0xf0, 0x21, 0x00


	//----- nvinfo : EIATTR_SPARSE_MMA_MASK
	.align		4
.L_21:
        /*0078*/ 	.byte	0x03, 0x50
        /*007a*/ 	.short	0x0000


	//----- nvinfo : EIATTR_MAXREG_COUNT
	.align		4
        /*007c*/ 	.byte	0x03, 0x1b
        /*007e*/ 	.short	0x00ff


	//----- nvinfo : EIATTR_MERCURY_ISA_VERSION
	.align		4
        /*0080*/ 	.byte	0x03, 0x5f
        /*0082*/ 	.short	0x0101


	//----- nvinfo : EIATTR_VRC_CTA_INIT_COUNT
	.align		4
        /*0084*/ 	.byte	0x02, 0x4a
	.zero		1
	.zero		1


	//----- nvinfo : EIATTR_EXIT_INSTR_OFFSETS
	.align		4
        /*0088*/ 	.byte	0x04, 0x1c
        /*008a*/ 	.short	(.L_23 - .L_22)


	//   ....[0]....
.L_22:
        /*008c*/ 	.word	0x00000100


	//   ....[1]....
        /*0090*/ 	.word	0x00000130


	//   ....[2]....
        /*0094*/ 	.word	0x00000160


	//   ....[3]....
        /*0098*/ 	.word	0x00000190


	//   ....[4]....
        /*009c*/ 	.word	0x000001c0


	//   ....[5]....
        /*00a0*/ 	.word	0x000001f0


	//   ....[6]....
        /*00a4*/ 	.word	0x00000220


	//----- nvinfo : EIATTR_CBANK_PARAM_SIZE
	.align		4
.L_23:
        /*00a8*/ 	.byte	0x03, 0x19
        /*00aa*/ 	.short	0x0038


	//----- nvinfo : EIATTR_PARAM_CBANK
	.align		4
        /*00ac*/ 	.byte	0x04, 0x0a
        /*00ae*/ 	.short	(.L_25 - .L_24)
	.align		4
.L_24:
        /*00b0*/ 	.word	index@(.nv.constant0.Fused_BroadcastTo_inplace_assign_builder_BroadcastTo_inplace_assign_builder_B_more_parallel_12892807941979810953_kernel0)
        /*00b4*/ 	.short	0x0380
        /*00b6*/ 	.short	0x0038


	//----- nvinfo : EIATTR_SW_WAR
	.align		4
.L_25:
        /*00b8*/ 	.byte	0x04, 0x36
        /*00ba*/ 	.short	(.L_27 - .L_26)
.L_26:
        /*00bc*/ 	.word	0x00000008
.L_27:


//--------------------- .nv.callgraph             --------------------------
	.section	.nv.callgraph,"",@"SHT_CUDA_CALLGRAPH"
	.align	4
	.sectionentsize	8
	.align		4
        /*0000*/ 	.word	0x00000000
	.align		4
        /*0004*/ 	.word	0xffffffff
	.align		4
        /*0008*/ 	.word	0x00000000
	.align		4
        /*000c*/ 	.word	0xfffffffe
	.align		4
        /*0010*/ 	.word	0x00000000
	.align		4
        /*0014*/ 	.word	0xfffffffd
	.align		4
        /*0018*/ 	.word	0x00000000
	.align		4
        /*001c*/ 	.word	0xfffffffc


//--------------------- .text.Fused_BroadcastTo_inplace_assign_builder_BroadcastTo_inplace_assign_builder_B_more_parallel_12892807941979810953_kernel0 --------------------------
	.section	.text.Fused_BroadcastTo_inplace_assign_builder_BroadcastTo_inplace_assign_builder_B_more_parallel_12892807941979810953_kernel0,"ax",@progbits
	.align	128
        .global         Fused_BroadcastTo_inplace_assign_builder_BroadcastTo_inplace_assign_builder_B_more_parallel_12892807941979810953_kernel0
        .type           Fused_BroadcastTo_inplace_assign_builder_BroadcastTo_inplace_assign_builder_B_more_parallel_12892807941979810953_kernel0,@function
        .size           Fused_BroadcastTo_inplace_assign_builder_BroadcastTo_inplace_assign_builder_B_more_parallel_12892807941979810953_kernel0,(.L_x_6 - Fused_BroadcastTo_inplace_assign_builder_BroadcastTo_inplace_assign_builder_B_more_parallel_12892807941979810953_kernel0)
        .other          Fused_BroadcastTo_inplace_assign_builder_BroadcastTo_inplace_assign_builder_B_more_parallel_12892807941979810953_kernel0,@"STO_CUDA_ENTRY STV_DEFAULT"
Fused_BroadcastTo_inplace_assign_builder_BroadcastTo_inplace_assign_builder_B_more_parallel_12892807941979810953_kernel0:
.text.Fused_BroadcastTo_inplace_assign_builder_BroadcastTo_inplace_assign_builder_B_more_parallel_12892807941979810953_kernel0:
[----:B------:R-:W-:Y:S01]  /*0000*/  LDC R1, c[0x0][0x37c] ;  /* 0x0000df00ff017b82 */ /* 0x000fe20000000800 */
[----:B------:R-:W0:Y:S01]  /*0010*/  S2R R0, SR_CTAID.X ;  /* 0x0000000000007919 */ /* 0x000e220000002500 */
[----:B------:R-:W1:Y:S01]  /*0020*/  LDCU.64 UR4, c[0x0][0x358] ;  /* 0x00006b00ff0477ac */ /* 0x000e620008000a00 */
[----:B0-----:R-:W-:-:S13]  /*0030*/  ISETP.GE.AND P0, PT, R0, 0x1, PT ;  /* 0x000000010000780c */ /* 0x001fda0003f06270 */
[----:B-1----:R-:W-:Y:S05]  /*0040*/  @!P0 BRA `(.L_x_0) ;  /* 0x00000000006c8947 */ /* 0x002fea0003800000 */
[----:B------:R-:W-:-:S13]  /*0050*/  ISETP.GE.AND P0, PT, R0, 0x2, PT ;  /* 0x000000020000780c */ /* 0x000fda0003f06270 */
[----:B------:R-:W-:Y:S05]  /*0060*/  @!P0 BRA `(.L_x_1) ;  /* 0x0000000000588947 */ /* 0x000fea0003800000 */
[----:B------:R-:W-:-:S13]  /*0070*/  ISETP.GE.AND P0, PT, R0, 0x3, PT ;  /* 0x000000030000780c */ /* 0x000fda0003f06270 */
[----:B------:R-:W-:Y:S05]  /*0080*/  @!P0 BRA `(.L_x_2) ;  /* 0x0000000000448947 */ /* 0x000fea0003800000 */
[----:B------:R-:W-:-:S13]  /*0090*/  ISETP.GE.AND P0, PT, R0, 0x4, PT ;  /* 0x000000040000780c */ /* 0x000fda0003f06270 */
[----:B------:R-:W-:Y:S05]  /*00a0*/  @!P0 BRA `(.L_x_3) ;  /* 0x0000000000308947 */ /* 0x000fea0003800000 */
[----:B------:R-:W-:-:S13]  /*00b0*/  ISETP.GE.AND P0, PT, R0, 0x5, PT ;  /* 0x000000050000780c */ /* 0x000fda0003f06270 */
[----:B------:R-:W-:Y:S05]  /*00c0*/  @!P0 BRA `(.L_x_4) ;  /* 0x00000000001c8947 */ /* 0x000fea0003800000 */
[----:B------:R-:W-:-:S13]  /*00d0*/  ISETP.GE.AND P0, PT, R0, 0x6, PT ;  /* 0x000000060000780c */ /* 0x000fda0003f06270 */
[----:B------:R-:W0:Y:S02]  /*00e0*/  @P0 LDC.64 R2, c[0x0][0x3b0] ;  /* 0x0000ec00ff020b82 */ /* 0x000e240000000a00 */
[----:B0-----:R0:W-:Y:S01]  /*00f0*/  @P0 STG.E desc[UR4][R2.64], RZ ;  /* 0x000000ff02000986 */ /* 0x0011e2000c101904 */
[----:B------:R-:W-:Y:S05]  /*0100*/  @P0 EXIT ;  /* 0x000000000000094d */ /* 0x000fea0003800000 */
[----:B0-----:R-:W0:Y:S02]  /*0110*/  LDC.64 R2, c[0x0][0x3a8] ;  /* 0x0000ea00ff027b82 */ /* 0x001e240000000a00 */
[----:B0-----:R-:W-:Y:S01]  /*0120*/  STG.E desc[UR4][R2.64], RZ ;  /* 0x000000ff02007986 */ /* 0x001fe2000c101904 */
[----:B------:R-:W-:Y:S05]  /*0130*/  EXIT ;  /* 0x000000000000794d */ /* 0x000fea0003800000 */
.L_x_4:
[----:B------:R-:W0:Y:S02]  /*0140*/  LDC.64 R2, c[0x0][0x3a0] ;  /* 0x0000e800ff027b82 */ /* 0x000e240000000a00 */
[----:B0-----:R-:W-:Y:S01]  /*0150*/  STG.E desc[UR4][R2.64], RZ ;  /* 0x000000ff02007986 */ /* 0x001fe2000c101904 */
[----:B------:R-:W-:Y:S05]  /*0160*/  EXIT ;  /* 0x000000000000794d */ /* 0x000fea0003800000 */
.L_x_3:
[----:B------:R-:W0:Y:S02]  /*0170*/  LDC.64 R2, c[0x0][0x398] ;  /* 0x0000e600ff027b82 */ /* 0x000e240000000a00 */
[----:B0-----:R-:W-:Y:S01]  /*0180*/  STG.E desc[UR4][R2.64], RZ ;  /* 0x000000ff02007986 */ /* 0x001fe2000c101904 */
[----:B------:R-:W-:Y:S05]  /*0190*/  EXIT ;  /* 0x000000000000794d */ /* 0x000fea0003800000 */
.L_x_2:
[----:B------:R-:W0:Y:S02]  /*01a0*/  LDC.64 R2, c[0x0][0x390] ;  /* 0x0000e400ff027b82 */ /* 0x000e240000000a00 */
[----:B0-----:R-:W-:Y:S01]  /*01b0*/  STG.E desc[UR4][R2.64], RZ ;  /* 0x000000ff02007986 */ /* 0x001fe2000c101904 */
[----:B------:R-:W-:Y:S05]  /*01c0*/  EXIT ;  /* 0x000000000000794d */ /* 0x000fea0003800000 */
.L_x_1:
[----:B------:R-:W0:Y:S02]  /*01d0*/  LDC.64 R2, c[0x0][0x388] ;  /* 0x0000e200ff027b82 */ /* 0x000e240000000a00 */
[----:B0-----:R-:W-:Y:S01]  /*01e0*/  STG.E desc[UR4][R2.64], RZ ;  /* 0x000000ff02007986 */ /* 0x001fe2000c101904 */
[----:B------:R-:W-:Y:S05]  /*01f0*/  EXIT ;  /* 0x000000000000794d */ /* 0x000fea0003800000 */
.L_x_0:
[----:B------:R-:W0:Y:S02]  /*0200*/  LDC.64 R2, c[0x0][0x380] ;  /* 0x0000e000ff027b82 */ /* 0x000e240000000a00 */
[----:B0-----:R-:W-:Y:S01]  /*0210*/  STG.E desc[UR4][R2.64], RZ ;  /* 0x000000ff02007986 */ /* 0x001fe2000c101904 */
[----:B------:R-:W-:Y:S05]  /*0220*/  EXIT ;  /* 0x000000000000794d */ /* 0x000fea0003800000 */
.L_x_5:
[----:B------:R-:W-:-:S00]  /*0230*/  BRA `(.L_x_5) ;  /* 0xfffffffc00fc7947 */ /* 0x000fc0000383ffff */
[----:B------:R-:W-:-:S00]  /*0240*/  NOP ;  /* 0x0000000000007918 */ /* 0x000fc00000000000 */
        /* <DEDUP_REMOVED lines=11> */
.L_x_6:


//--------------------- .nv.shared.reserved.0     --------------------------
	.section	.nv.shared.reserved.0,"aw",@nobits
	.weak		__nv_reservedSMEM_offset_0_alias
	.size		__nv_reservedSMEM_offset_0_alias, 0, 64
	.other		__nv_reservedSMEM_offset_0_alias,@"STO_CUDA_RESERVED_SHARED STV_DEFAULT"
__nv_reservedSMEM_offset_0_alias:
	.zero		0
	.zero		64


//--------------------- .nv.constant0.Fused_BroadcastTo_inplace_assign_builder_BroadcastTo_inplace_assign_builder_B_more_parallel_12892807941979810953_kernel0 --------------------------
	.section	.nv.constant0.Fused_BroadcastTo_inplace_assign_builder_BroadcastTo_inplace_assign_builder_B_more_parallel_12892807941979810953_kernel0,"a",@progbits
	.sectionflags	@""
	.align	4
.nv.constant0.Fused_BroadcastTo_inplace_assign_builder_BroadcastTo_inplace_assign_builder_B_more_parallel_12892807941979810953_kernel0:
	.zero		952


//--------------------- SYMBOLS --------------------------

	.type		.nv.reservedSmem.offset0,@object
	.size		.nv.reservedSmem.offset0,0x4
